//
// Generated by NVIDIA NVVM Compiler
//
// Compiler Build ID: CL-36424714
// Cuda compilation tools, release 13.0, V13.0.88
// Based on NVVM 20.0.0
//

.version 9.0
.target sm_100
.address_size 64

	// .globl	_Z10vecComparePiS_S_S_i

.visible .entry _Z10vecComparePiS_S_S_i(
	.param .u64 .ptr .align 1 _Z10vecComparePiS_S_S_i_param_0,
	.param .u64 .ptr .align 1 _Z10vecComparePiS_S_S_i_param_1,
	.param .u64 .ptr .align 1 _Z10vecComparePiS_S_S_i_param_2,
	.param .u64 .ptr .align 1 _Z10vecComparePiS_S_S_i_param_3,
	.param .u32 _Z10vecComparePiS_S_S_i_param_4
)
{
	.reg .pred 	%p<4>;
	.reg .b32 	%r<13>;
	.reg .b64 	%rd<18>;

	ld.param.u64 	%rd2, [_Z10vecComparePiS_S_S_i_param_0];
	ld.param.u64 	%rd3, [_Z10vecComparePiS_S_S_i_param_1];
	ld.param.u64 	%rd4, [_Z10vecComparePiS_S_S_i_param_2];
	ld.param.u64 	%rd5, [_Z10vecComparePiS_S_S_i_param_3];
	ld.param.u32 	%r3, [_Z10vecComparePiS_S_S_i_param_4];
	cvta.to.global.u64 	%rd1, %rd5;
	mov.u32 	%r4, %ctaid.x;
	mov.u32 	%r5, %ntid.x;
	mov.u32 	%r6, %tid.x;
	mad.lo.s32 	%r1, %r4, %r5, %r6;
	setp.ge.s32 	%p1, %r1, %r3;
	@%p1 bra 	$L__BB0_5;
	cvta.to.global.u64 	%rd6, %rd3;
	cvta.to.global.u64 	%rd7, %rd2;
	mul.wide.s32 	%rd8, %r1, 4;
	add.s64 	%rd9, %rd6, %rd8;
	ld.global.u32 	%r2, [%rd9];
	add.s64 	%rd10, %rd7, %rd8;
	ld.global.u32 	%r7, [%rd10];
	shl.b32 	%r8, %r7, 1;
	setp.gt.s32 	%p2, %r2, %r8;
	@%p2 bra 	$L__BB0_3;
	cvta.to.global.u64 	%rd11, %rd4;
	add.s64 	%rd13, %rd11, %rd8;
	ld.global.u32 	%r9, [%rd13];
	shl.b32 	%r10, %r9, 1;
	setp.le.s32 	%p3, %r2, %r10;
	@%p3 bra 	$L__BB0_4;
$L__BB0_3:
	add.s64 	%rd17, %rd1, %rd8;
	mov.b32 	%r12, 1;
	st.global.u32 	[%rd17], %r12;
	bra.uni 	$L__BB0_5;
$L__BB0_4:
	add.s64 	%rd15, %rd1, %rd8;
	mov.b32 	%r11, 0;
	st.global.u32 	[%rd15], %r11;
$L__BB0_5:
	ret;

}


// ===== COMPILED SASS (sm_100) =====

	.target	sm_100

	.elftype	@"ET_EXEC"


//--------------------- .note.nv.tkinfo           --------------------------
	.section	.note.nv.tkinfo,"",@"SHT_NOTE"
	.sectionflags	@"SHF_NOTE_NV_TKINFO"
	.tkinfo
        /*0018*/ 	.word	0x00000002
        /*0030*/ 	.string	""
        /*0030*/ 	.string	"ptxas"
        /*0030*/ 	.string	"Cuda compilation tools, release 13.0, V13.0.88"
        /*0030*/ 	.string	"Build cuda_13.0.r13.0/compiler.36424714_0"
        /*0030*/ 	.string	"-arch sm_100 -m 64 "



//--------------------- .note.nv.cuinfo           --------------------------
	.section	.note.nv.cuinfo,"",@"SHT_NOTE"
	.sectionflags	@"SHF_NOTE_NV_CUINFO"
        /*0018*/ 	.short	0x0002
        /*001a*/ 	.short	0x0064
        /*001c*/ 	.short	0x0082
	.zero		2


//--------------------- .nv.info                  --------------------------
	.section	.nv.info,"",@"SHT_CUDA_INFO"
	.align	4


	//----- nvinfo : EIATTR_REGCOUNT
	.align		4
        /*0000*/ 	.byte	0x04, 0x2f
        /*0002*/ 	.short	(.L_1 - .L_0)
	.align		4
.L_0:
        /*0004*/ 	.word	index@(_Z10vecComparePiS_S_S_i)
        /*0008*/ 	.word	0x0000000c


	//----- nvinfo : EIATTR_FRAME_SIZE
	.align		4
.L_1:
        /*000c*/ 	.byte	0x04, 0x11
        /*000e*/ 	.short	(.L_3 - .L_2)
	.align		4
.L_2:
        /*0010*/ 	.word	index@(_Z10vecComparePiS_S_S_i)
        /*0014*/ 	.word	0x00000000


	//----- nvinfo : EIATTR_MIN_STACK_SIZE
	.align		4
.L_3:
        /*0018*/ 	.byte	0x04, 0x12
        /*001a*/ 	.short	(.L_5 - .L_4)
	.align		4
.L_4:
        /*001c*/ 	.word	index@(_Z10vecComparePiS_S_S_i)
        /*0020*/ 	.word	0x00000000
.L_5:


//--------------------- .nv.compat                --------------------------
	.section	.nv.compat,"",@"SHT_CUDA_COMPAT_INFO"
	.align	4
        /*0000*/ 	.byte	0x02, 0x09, 0x00, 0x00, 0x02, 0x02, 0x01, 0x00, 0x02, 0x05, 0x05, 0x00, 0x03, 0x07, 0x01, 0x01
        /*0010*/ 	.byte	0x02, 0x03, 0x00, 0x00, 0x02, 0x06, 0x01, 0x00, 0x04, 0x0b, 0x08, 0x00, 0x09, 0x00, 0x00, 0x00
        /*0020*/ 	.byte	0x00, 0x00, 0x00, 0x00


//--------------------- .nv.info._Z10vecComparePiS_S_S_i --------------------------
	.section	.nv.info._Z10vecComparePiS_S_S_i,"",@"SHT_CUDA_INFO"
	.sectionflags	@""
	.align	4


	//----- nvinfo : EIATTR_CUDA_API_VERSION
	.align		4
        /*0000*/ 	.byte	0x04, 0x37
        /*0002*/ 	.short	(.L_7 - .L_6)
.L_6:
        /*0004*/ 	.word	0x00000082


	//----- nvinfo : EIATTR_KPARAM_INFO
	.align		4
.L_7:
        /*0008*/ 	.byte	0x04, 0x17
        /*000a*/ 	.short	(.L_9 - .L_8)
.L_8:
        /*000c*/ 	.word	0x00000000
        /*0010*/ 	.short	0x0004
        /*0012*/ 	.short	0x0020
        /*0014*/ 	.byte	0x00, 0xf0, 0x11, 0x00


	//----- nvinfo : EIATTR_KPARAM_INFO
	.align		4
.L_9:
        /*0018*/ 	.byte	0x04, 0x17
        /*001a*/ 	.short	(.L_11 - .L_10)
.L_10:
        /*001c*/ 	.word	0x00000000
        /*0020*/ 	.short	0x0003
        /*0022*/ 	.short	0x0018
        /*0024*/ 	.byte	0x00, 0xf5, 0x21, 0x00


	//----- nvinfo : EIATTR_KPARAM_INFO
	.align		4
.L_11:
        /*0028*/ 	.byte	0x04, 0x17
        /*002a*/ 	.short	(.L_13 - .L_12)
.L_12:
        /*002c*/ 	.word	0x00000000
        /*0030*/ 	.short	0x0002
        /*0032*/ 	.short	0x0010
        /*0034*/ 	.byte	0x00, 0xf5, 0x21, 0x00


	//----- nvinfo : EIATTR_KPARAM_INFO
	.align		4
.L_13:
        /*0038*/ 	.byte	0x04, 0x17
        /*003a*/ 	.short	(.L_15 - .L_14)
.L_14:
        /*003c*/ 	.word	0x00000000
        /*0040*/ 	.short	0x0001
        /*0042*/ 	.short	0x0008
        /*0044*/ 	.byte	0x00, 0xf5, 0x21, 0x00


	//----- nvinfo : EIATTR_KPARAM_INFO
	.align		4
.L_15:
        /*0048*/ 	.byte	0x04, 0x17
        /*004a*/ 	.short	(.L_17 - .L_16)
.L_16:
        /*004c*/ 	.word	0x00000000
        /*0050*/ 	.short	0x0000
        /*0052*/ 	.short	0x0000
        /*0054*/ 	.byte	0x00, 0xf5, 0x21, 0x00


	//----- nvinfo : EIATTR_SPARSE_MMA_MASK
	.align		4
.L_17:
        /*0058*/ 	.byte	0x03, 0x50
        /*005a*/ 	.short	0x0000


	//----- nvinfo : EIATTR_MAXREG_COUNT
	.align		4
        /*005c*/ 	.byte	0x03, 0x1b
        /*005e*/ 	.short	0x00ff


	//----- nvinfo : EIATTR_MERCURY_ISA_VERSION
	.align		4
        /*0060*/ 	.byte	0x03, 0x5f
        /*0062*/ 	.short	0x0101


	//----- nvinfo : EIATTR_VRC_CTA_INIT_COUNT
	.align		4
        /*0064*/ 	.byte	0x02, 0x4a
	.zero		1
	.zero		1


	//----- nvinfo : EIATTR_EXIT_INSTR_OFFSETS
	.align		4
        /*0068*/ 	.byte	0x04, 0x1c
        /*006a*/ 	.short	(.L_19 - .L_18)


	//   ....[0]....
.L_18:
        /*006c*/ 	.word	0x00000070


	//   ....[1]....
        /*0070*/ 	.word	0x000001e0


	//   ....[2]....
        /*0074*/ 	.word	0x00000220


	//----- nvinfo : EIATTR_CRS_STACK_SIZE
	.align		4
.L_19:
        /*0078*/ 	.byte	0x04, 0x1e
        /*007a*/ 	.short	(.L_21 - .L_20)
.L_20:
        /*007c*/ 	.word	0x00000000


	//----- nvinfo : EIATTR_CBANK_PARAM_SIZE
	.align		4
.L_21:
        /*0080*/ 	.byte	0x03, 0x19
        /*0082*/ 	.short	0x0024


	//----- nvinfo : EIATTR_PARAM_CBANK
	.align		4
        /*0084*/ 	.byte	0x04, 0x0a
        /*0086*/ 	.short	(.L_23 - .L_22)
	.align		4
.L_22:
        /*0088*/ 	.word	index@(.nv.constant0._Z10vecComparePiS_S_S_i)
        /*008c*/ 	.short	0x0380
        /*008e*/ 	.short	0x0024


	//----- nvinfo : EIATTR_SW_WAR
	.align		4
.L_23:
        /*0090*/ 	.byte	0x04, 0x36
        /*0092*/ 	.short	(.L_25 - .L_24)
.L_24:
        /*0094*/ 	.word	0x00000008
.L_25:


//--------------------- .nv.callgraph             --------------------------
	.section	.nv.callgraph,"",@"SHT_CUDA_CALLGRAPH"
	.align	4
	.sectionentsize	8
	.align		4
        /*0000*/ 	.word	0x00000000
	.align		4
        /*0004*/ 	.word	0xffffffff
	.align		4
        /*0008*/ 	.word	0x00000000
	.align		4
        /*000c*/ 	.word	0xfffffffe
	.align		4
        /*0010*/ 	.word	0x00000000
	.align		4
        /*0014*/ 	.word	0xfffffffd
	.align		4
        /*0018*/ 	.word	0x00000000
	.align		4
        /*001c*/ 	.word	0xfffffffc


//--------------------- .text._Z10vecComparePiS_S_S_i --------------------------
	.section	.text._Z10vecComparePiS_S_S_i,"ax",@progbits
	.align	128
        .global         _Z10vecComparePiS_S_S_i
        .type           _Z10vecComparePiS_S_S_i,@function
        .size           _Z10vecComparePiS_S_S_i,(.L_x_4 - _Z10vecComparePiS_S_S_i)
        .other          _Z10vecComparePiS_S_S_i,@"STO_CUDA_ENTRY STV_DEFAULT"
_Z10vecComparePiS_S_S_i:
.text._Z10vecComparePiS_S_S_i:
[----:B------:R-:W-:Y:S01]  /*0000*/  LDC R1, c[0x0][0x37c] ;  /* 0x0000df00ff017b82 */ /* 0x000fe20000000800 */
[----:B------:R-:W0:Y:S07]  /*0010*/  S2R R0, SR_TID.X ;  /* 0x0000000000007919 */ /* 0x000e2e0000002100 */
[----:B------:R-:W0:Y:S01]  /*0020*/  S2UR UR4, SR_CTAID.X ;  /* 0x00000000000479c3 */ /* 0x000e220000002500 */
[----:B------:R-:W1:Y:S07]  /*0030*/  LDCU UR5, c[0x0][0x3a0] ;  /* 0x00007400ff0577ac */ /* 0x000e6e0008000800 */
[----:B------:R-:W0:Y:S02]  /*0040*/  LDC R7, c[0x0][0x360] ;  /* 0x0000d800ff077b82 */ /* 0x000e240000000800 */
[----:B0-----:R-:W-:-:S05]  /*0050*/  IMAD R7, R7, UR4, R0 ;  /* 0x0000000407077c24 */ /* 0x001fca000f8e0200 */
[----:B-1----:R-:W-:-:S13]  /*0060*/  ISETP.GE.AND P0, PT, R7, UR5, PT ;  /* 0x0000000507007c0c */ /* 0x002fda000bf06270 */
[----:B------:R-:W-:Y:S05]  /*0070*/  @P0 EXIT ;  /* 0x000000000000094d */ /* 0x000fea0003800000 */
[----:B------:R-:W0:Y:S01]  /*0080*/  LDC.64 R4, c[0x0][0x380] ;  /* 0x0000e000ff047b82 */ /* 0x000e220000000a00 */
[----:B------:R-:W1:Y:S07]  /*0090*/  LDCU.64 UR4, c[0x0][0x358] ;  /* 0x00006b00ff0477ac */ /* 0x000e6e0008000a00 */
[----:B------:R-:W2:Y:S01]  /*00a0*/  LDC.64 R2, c[0x0][0x388] ;  /* 0x0000e200ff027b82 */ /* 0x000ea20000000a00 */
[----:B0-----:R-:W-:-:S06]  /*00b0*/  IMAD.WIDE R4, R7, 0x4, R4 ;  /* 0x0000000407047825 */ /* 0x001fcc00078e0204 */
[----:B-1----:R-:W3:Y:S01]  /*00c0*/  LDG.E R4, desc[UR4][R4.64] ;  /* 0x0000000404047981 */ /* 0x002ee2000c1e1900 */
[----:B--2---:R-:W-:-:S05]  /*00d0*/  IMAD.WIDE R2, R7, 0x4, R2 ;  /* 0x0000000407027825 */ /* 0x004fca00078e0202 */
[----:B------:R-:W2:Y:S01]  /*00e0*/  LDG.E R0, desc[UR4][R2.64] ;  /* 0x0000000402007981 */ /* 0x000ea2000c1e1900 */
[----:B------:R-:W-:Y:S01]  /*00f0*/  BSSY.RECONVERGENT B0, `(.L_x_0) ;  /* 0x000000a000007945 */ /* 0x000fe20003800200 */
[----:B---3--:R-:W-:-:S04]  /*0100*/  SHF.L.U32 R9, R4, 0x1, RZ ;  /* 0x0000000104097819 */ /* 0x008fc800000006ff */
[----:B--2---:R-:W-:-:S13]  /*0110*/  ISETP.GT.AND P0, PT, R0, R9, PT ;  /* 0x000000090000720c */ /* 0x004fda0003f04270 */
[----:B------:R-:W-:Y:S05]  /*0120*/  @P0 BRA `(.L_x_1) ;  /* 0x0000000000180947 */ /* 0x000fea0003800000 */
[----:B------:R-:W0:Y:S02]  /*0130*/  LDC.64 R2, c[0x0][0x390] ;  /* 0x0000e400ff027b82 */ /* 0x000e240000000a00 */
[----:B0-----:R-:W-:-:S06]  /*0140*/  IMAD.WIDE R2, R7, 0x4, R2 ;  /* 0x0000000407027825 */ /* 0x001fcc00078e0202 */
[----:B------:R-:W2:Y:S02]  /*0150*/  LDG.E R2, desc[UR4][R2.64] ;  /* 0x0000000402027981 */ /* 0x000ea4000c1e1900 */
[----:B--2---:R-:W-:-:S04]  /*0160*/  SHF.L.U32 R5, R2, 0x1, RZ ;  /* 0x0000000102057819 */ /* 0x004fc800000006ff */
[----:B------:R-:W-:-:S13]  /*0170*/  ISETP.GT.AND P0, PT, R0, R5, PT ;  /* 0x000000050000720c */ /* 0x000fda0003f04270 */
[----:B------:R-:W-:Y:S05]  /*0180*/  @!P0 BRA `(.L_x_2) ;  /* 0x0000000000188947 */ /* 0x000fea0003800000 */
.L_x_1:
[----:B------:R-:W-:Y:S05]  /*0190*/  BSYNC.RECONVERGENT B0 ;  /* 0x0000000000007941 */ /* 0x000fea0003800200 */
.L_x_0:
[----:B------:R-:W0:Y:S01]  /*01a0*/  LDC.64 R2, c[0x0][0x398] ;  /* 0x0000e600ff027b82 */ /* 0x000e220000000a00 */
[----:B------:R-:W-:Y:S02]  /*01b0*/  HFMA2 R5, -RZ, RZ, 0, 5.9604644775390625e-08 ;  /* 0x00000001ff057431 */ /* 0x000fe400000001ff */
[----:B0-----:R-:W-:-:S05]  /*01c0*/  IMAD.WIDE R2, R7, 0x4, R2 ;  /* 0x0000000407027825 */ /* 0x001fca00078e0202 */
[----:B------:R-:W-:Y:S01]  /*01d0*/  STG.E desc[UR4][R2.64], R5 ;  /* 0x0000000502007986 */ /* 0x000fe2000c101904 */
[----:B------:R-:W-:Y:S05]  /*01e0*/  EXIT ;  /* 0x000000000000794d */ /* 0x000fea0003800000 */
.L_x_2:
[----:B------:R-:W0:Y:S02]  /*01f0*/  LDC.64 R2, c[0x0][0x398] ;  /* 0x0000e600ff027b82 */ /* 0x000e240000000a00 */
[----:B0-----:R-:W-:-:S05]  /*0200*/  IMAD.WIDE R2, R7, 0x4, R2 ;  /* 0x0000000407027825 */ /* 0x001fca00078e0202 */
[----:B------:R-:W-:Y:S01]  /*0210*/  STG.E desc[UR4][R2.64], RZ ;  /* 0x000000ff02007986 */ /* 0x000fe2000c101904 */
[----:B------:R-:W-:Y:S05]  /*0220*/  EXIT ;  /* 0x000000000000794d */ /* 0x000fea0003800000 */
.L_x_3:
[----:B------:R-:W-:-:S00]  /*0230*/  BRA `(.L_x_3) ;  /* 0xfffffffc00fc7947 */ /* 0x000fc0000383ffff */
[----:B------:R-:W-:-:S00]  /*0240*/  NOP ;  /* 0x0000000000007918 */ /* 0x000fc00000000000 */
        /* <DEDUP_REMOVED lines=11> */
.L_x_4:


//--------------------- .nv.shared.reserved.0     --------------------------
	.section	.nv.shared.reserved.0,"aw",@nobits
	.weak		__nv_reservedSMEM_offset_0_alias
	.size		__nv_reservedSMEM_offset_0_alias, 0, 64
	.other		__nv_reservedSMEM_offset_0_alias,@"STO_CUDA_RESERVED_SHARED STV_DEFAULT"
__nv_reservedSMEM_offset_0_alias:
	.zero		0
	.zero		64


//--------------------- .nv.constant0._Z10vecComparePiS_S_S_i --------------------------
	.section	.nv.constant0._Z10vecComparePiS_S_S_i,"a",@progbits
	.sectionflags	@""
	.align	4
.nv.constant0._Z10vecComparePiS_S_S_i:
	.zero		932


//--------------------- SYMBOLS --------------------------

	.type		.nv.reservedSmem.offset0,@object
	.size		.nv.reservedSmem.offset0,0x4
